//
// Generated by NVIDIA NVVM Compiler
//
// Compiler Build ID: CL-36424714
// Cuda compilation tools, release 13.0, V13.0.88
// Based on NVVM 20.0.0
//

.version 9.0
.target sm_100
.address_size 64

	// .globl	_Z6whoamiv
.extern .func  (.param .b32 func_retval0) vprintf
(
	.param .b64 vprintf_param_0,
	.param .b64 vprintf_param_1
)
;
.global .align 1 .b8 $str[39] = {84, 104, 101, 97, 100, 58, 32, 40, 37, 100, 44, 32, 37, 100, 44, 32, 37, 100, 41, 32, 124, 32, 66, 108, 111, 99, 107, 58, 32, 40, 37, 100, 44, 32, 37, 100, 41, 10};

.visible .entry _Z6whoamiv()
{
	.local .align 8 .b8 	__local_depot0[24];
	.reg .b64 	%SP;
	.reg .b64 	%SPL;
	.reg .b32 	%r<8>;
	.reg .b64 	%rd<5>;

	mov.u64 	%SPL, __local_depot0;
	cvta.local.u64 	%SP, %SPL;
	add.u64 	%rd1, %SP, 0;
	add.u64 	%rd2, %SPL, 0;
	mov.u32 	%r1, %tid.x;
	mov.u32 	%r2, %tid.y;
	mov.u32 	%r3, %tid.z;
	mov.u32 	%r4, %ctaid.x;
	mov.u32 	%r5, %ctaid.y;
	st.local.v2.u32 	[%rd2], {%r1, %r2};
	st.local.v2.u32 	[%rd2+8], {%r3, %r4};
	st.local.u32 	[%rd2+16], %r5;
	mov.u64 	%rd3, $str;
	cvta.global.u64 	%rd4, %rd3;
	{ // callseq 0, 0
	.param .b64 param0;
	st.param.b64 	[param0], %rd4;
	.param .b64 param1;
	st.param.b64 	[param1], %rd1;
	.param .b32 retval0;
	call.uni (retval0), 
	vprintf, 
	(
	param0, 
	param1
	);
	ld.param.b32 	%r6, [retval0];
	} // callseq 0
	ret;

}


// ===== COMPILED SASS (sm_100) =====

	.target	sm_100

	.elftype	@"ET_EXEC"


//--------------------- .note.nv.tkinfo           --------------------------
	.section	.note.nv.tkinfo,"",@"SHT_NOTE"
	.sectionflags	@"SHF_NOTE_NV_TKINFO"
	.tkinfo
        /*0018*/ 	.word	0x00000002
        /*0030*/ 	.string	""
        /*0030*/ 	.string	"ptxas"
        /*0030*/ 	.string	"Cuda compilation tools, release 13.0, V13.0.88"
        /*0030*/ 	.string	"Build cuda_13.0.r13.0/compiler.36424714_0"
        /*0030*/ 	.string	"-arch sm_100 -m 64 "



//--------------------- .note.nv.cuinfo           --------------------------
	.section	.note.nv.cuinfo,"",@"SHT_NOTE"
	.sectionflags	@"SHF_NOTE_NV_CUINFO"
        /*0018*/ 	.short	0x0002
        /*001a*/ 	.short	0x0064
        /*001c*/ 	.short	0x0082
	.zero		2


//--------------------- .nv.info                  --------------------------
	.section	.nv.info,"",@"SHT_CUDA_INFO"
	.align	4


	//----- nvinfo : EIATTR_REGCOUNT
	.align		4
        /*0000*/ 	.byte	0x04, 0x2f
        /*0002*/ 	.short	(.L_2 - .L_1)
	.align		4
.L_1:
        /*0004*/ 	.word	index@(_Z6whoamiv)
        /*0008*/ 	.word	0x00000018


	//----- nvinfo : EIATTR_FRAME_SIZE
	.align		4
.L_2:
        /*000c*/ 	.byte	0x04, 0x11
        /*000e*/ 	.short	(.L_4 - .L_3)
	.align		4
.L_3:
        /*0010*/ 	.word	index@(_Z6whoamiv)
        /*0014*/ 	.word	0x00000018


	//----- nvinfo : EIATTR_MIN_STACK_SIZE
	.align		4
.L_4:
        /*0018*/ 	.byte	0x04, 0x12
        /*001a*/ 	.short	(.L_6 - .L_5)
	.align		4
.L_5:
        /*001c*/ 	.word	index@(_Z6whoamiv)
        /*0020*/ 	.word	0x00000018
.L_6:


//--------------------- .nv.compat                --------------------------
	.section	.nv.compat,"",@"SHT_CUDA_COMPAT_INFO"
	.align	4
        /*0000*/ 	.byte	0x02, 0x09, 0x00, 0x00, 0x02, 0x02, 0x01, 0x00, 0x02, 0x05, 0x05, 0x00, 0x03, 0x07, 0x01, 0x01
        /*0010*/ 	.byte	0x02, 0x03, 0x00, 0x00, 0x02, 0x06, 0x01, 0x00, 0x04, 0x0b, 0x08, 0x00, 0x09, 0x00, 0x00, 0x00
        /*0020*/ 	.byte	0x00, 0x00, 0x00, 0x00


//--------------------- .nv.info._Z6whoamiv       --------------------------
	.section	.nv.info._Z6whoamiv,"",@"SHT_CUDA_INFO"
	.sectionflags	@""
	.align	4


	//----- nvinfo : EIATTR_CUDA_API_VERSION
	.align		4
        /*0000*/ 	.byte	0x04, 0x37
        /*0002*/ 	.short	(.L_8 - .L_7)
.L_7:
        /*0004*/ 	.word	0x00000082


	//----- nvinfo : EIATTR_SPARSE_MMA_MASK
	.align		4
.L_8:
        /*0008*/ 	.byte	0x03, 0x50
        /*000a*/ 	.short	0x0000


	//----- nvinfo : EIATTR_MAXREG_COUNT
	.align		4
        /*000c*/ 	.byte	0x03, 0x1b
        /*000e*/ 	.short	0x00ff


	//----- nvinfo : EIATTR_EXTERNS
	.align		4
        /*0010*/ 	.byte	0x04, 0x0f
        /*0012*/ 	.short	(.L_10 - .L_9)


	//   ....[0]....
	.align		4
.L_9:
        /*0014*/ 	.word	index@(vprintf)


	//----- nvinfo : EIATTR_MERCURY_ISA_VERSION
	.align		4
.L_10:
        /*0018*/ 	.byte	0x03, 0x5f
        /*001a*/ 	.short	0x0101


	//----- nvinfo : EIATTR_VRC_CTA_INIT_COUNT
	.align		4
        /*001c*/ 	.byte	0x02, 0x4a
	.zero		1
	.zero		1


	//----- nvinfo : EIATTR_SYSCALL_OFFSETS
	.align		4
        /*0020*/ 	.byte	0x04, 0x46
        /*0022*/ 	.short	(.L_12 - .L_11)


	//   ....[0]....
.L_11:
        /*0024*/ 	.word	0x00000140


	//----- nvinfo : EIATTR_EXIT_INSTR_OFFSETS
	.align		4
.L_12:
        /*0028*/ 	.byte	0x04, 0x1c
        /*002a*/ 	.short	(.L_14 - .L_13)


	//   ....[0]....
.L_13:
        /*002c*/ 	.word	0x00000150


	//----- nvinfo : EIATTR_SW_WAR
	.align		4
.L_14:
        /*0030*/ 	.byte	0x04, 0x36
        /*0032*/ 	.short	(.L_16 - .L_15)
.L_15:
        /*0034*/ 	.word	0x00000008
.L_16:


//--------------------- .nv.callgraph             --------------------------
	.section	.nv.callgraph,"",@"SHT_CUDA_CALLGRAPH"
	.align	4
	.sectionentsize	8
	.align		4
        /*0000*/ 	.word	0x00000000
	.align		4
        /*0004*/ 	.word	0xffffffff
	.align		4
        /*0008*/ 	.word	index@(_Z6whoamiv)
	.align		4
        /*000c*/ 	.word	index@(vprintf)
	.align		4
        /*0010*/ 	.word	0x00000000
	.align		4
        /*0014*/ 	.word	0xfffffffe
	.align		4
        /*0018*/ 	.word	0x00000000
	.align		4
        /*001c*/ 	.word	0xfffffffd
	.align		4
        /*0020*/ 	.word	0x00000000
	.align		4
        /*0024*/ 	.word	0xfffffffc


//--------------------- .nv.constant4             --------------------------
	.section	.nv.constant4,"a",@progbits
	.align	8
	.align		8
.nv.constant4:
        /*0000*/ 	.dword	vprintf
	.align		8
        /*0008*/ 	.dword	$str


//--------------------- .text._Z6whoamiv          --------------------------
	.section	.text._Z6whoamiv,"ax",@progbits
	.align	128
        .global         _Z6whoamiv
        .type           _Z6whoamiv,@function
        .size           _Z6whoamiv,(.L_x_2 - _Z6whoamiv)
        .other          _Z6whoamiv,@"STO_CUDA_ENTRY STV_DEFAULT"
_Z6whoamiv:
.text._Z6whoamiv:
[----:B------:R-:W0:Y:S01]  /*0000*/  LDC R1, c[0x0][0x37c] ;  /* 0x0000df00ff017b82 */ /* 0x000e220000000800 */
[----:B------:R-:W1:Y:S01]  /*0010*/  S2R R8, SR_TID.X ;  /* 0x0000000000087919 */ /* 0x000e620000002100 */
[----:B0-----:R-:W-:Y:S01]  /*0020*/  VIADD R1, R1, 0xffffffe8 ;  /* 0xffffffe801017836 */ /* 0x001fe20000000000 */
[----:B------:R-:W-:Y:S01]  /*0030*/  MOV R0, 0x0 ;  /* 0x0000000000007802 */ /* 0x000fe20000000f00 */
[----:B------:R-:W0:Y:S01]  /*0040*/  LDCU UR4, c[0x0][0x2f8] ;  /* 0x00005f00ff0477ac */ /* 0x000e220008000800 */
[----:B------:R-:W1:Y:S03]  /*0050*/  S2R R9, SR_TID.Y ;  /* 0x0000000000097919 */ /* 0x000e660000002200 */
[----:B------:R2:W3:Y:S01]  /*0060*/  LDC.64 R2, c[0x4][R0] ;  /* 0x0100000000027b82 */ /* 0x0004e20000000a00 */
[----:B------:R-:W4:Y:S01]  /*0070*/  LDCU.64 UR6, c[0x4][0x8] ;  /* 0x01000100ff0677ac */ /* 0x000f220008000a00 */
[----:B------:R-:W5:Y:S01]  /*0080*/  S2R R10, SR_TID.Z ;  /* 0x00000000000a7919 */ /* 0x000f620000002300 */
[----:B------:R-:W2:Y:S01]  /*0090*/  LDCU UR5, c[0x0][0x2fc] ;  /* 0x00005f80ff0577ac */ /* 0x000ea20008000800 */
[----:B------:R-:W5:Y:S01]  /*00a0*/  S2R R11, SR_CTAID.X ;  /* 0x00000000000b7919 */ /* 0x000f620000002500 */
[----:B------:R-:W5:Y:S01]  /*00b0*/  S2R R12, SR_CTAID.Y ;  /* 0x00000000000c7919 */ /* 0x000f620000002600 */
[----:B0-----:R-:W-:Y:S01]  /*00c0*/  IADD3 R6, P0, PT, R1, UR4, RZ ;  /* 0x0000000401067c10 */ /* 0x001fe2000ff1e0ff */
[----:B----4-:R-:W-:Y:S01]  /*00d0*/  IMAD.U32 R4, RZ, RZ, UR6 ;  /* 0x00000006ff047e24 */ /* 0x010fe2000f8e00ff */
[----:B------:R-:W-:-:S03]  /*00e0*/  MOV R5, UR7 ;  /* 0x0000000700057c02 */ /* 0x000fc60008000f00 */
[----:B--2---:R-:W-:Y:S01]  /*00f0*/  IMAD.X R7, RZ, RZ, UR5, P0 ;  /* 0x00000005ff077e24 */ /* 0x004fe200080e06ff */
[----:B-1----:R0:W-:Y:S04]  /*0100*/  STL.64 [R1], R8 ;  /* 0x0000000801007387 */ /* 0x0021e80000100a00 */
[----:B-----5:R0:W-:Y:S04]  /*0110*/  STL.64 [R1+0x8], R10 ;  /* 0x0000080a01007387 */ /* 0x0201e80000100a00 */
[----:B------:R0:W-:Y:S02]  /*0120*/  STL [R1+0x10], R12 ;  /* 0x0000100c01007387 */ /* 0x0001e40000100800 */
[----:B------:R-:W-:-:S07]  /*0130*/  LEPC R20, `(.L_x_0) ;  /* 0x000000001014794e */ /* 0x000fce0000000000 */
[----:B0--3--:R-:W-:Y:S05]  /*0140*/  CALL.ABS.NOINC R2 ;  /* 0x0000000002007343 */ /* 0x009fea0003c00000 */
.L_x_0:
[----:B------:R-:W-:Y:S05]  /*0150*/  EXIT ;  /* 0x000000000000794d */ /* 0x000fea0003800000 */
.L_x_1:
[----:B------:R-:W-:-:S00]  /*0160*/  BRA `(.L_x_1) ;  /* 0xfffffffc00fc7947 */ /* 0x000fc0000383ffff */
[----:B------:R-:W-:-:S00]  /*0170*/  NOP ;  /* 0x0000000000007918 */ /* 0x000fc00000000000 */
        /* <DEDUP_REMOVED lines=8> */
.L_x_2:


//--------------------- .nv.global.init           --------------------------
	.section	.nv.global.init,"aw",@progbits
.nv.global.init:
	.type		$str,@object
	.size		$str,(.L_0 - $str)
$str:
        /*0000*/ 	.byte	0x54, 0x68, 0x65, 0x61, 0x64, 0x3a, 0x20, 0x28, 0x25, 0x64, 0x2c, 0x20, 0x25, 0x64, 0x2c, 0x20
        /*0010*/ 	.byte	0x25, 0x64, 0x29, 0x20, 0x7c, 0x20, 0x42, 0x6c, 0x6f, 0x63, 0x6b, 0x3a, 0x20, 0x28, 0x25, 0x64
        /*0020*/ 	.byte	0x2c, 0x20, 0x25, 0x64, 0x29, 0x0a, 0x00
.L_0:


//--------------------- .nv.shared.reserved.0     --------------------------
	.section	.nv.shared.reserved.0,"aw",@nobits
	.weak		__nv_reservedSMEM_offset_0_alias
	.size		__nv_reservedSMEM_offset_0_alias, 0, 64
	.other		__nv_reservedSMEM_offset_0_alias,@"STO_CUDA_RESERVED_SHARED STV_DEFAULT"
__nv_reservedSMEM_offset_0_alias:
	.zero		0
	.zero		64


//--------------------- .nv.constant0._Z6whoamiv  --------------------------
	.section	.nv.constant0._Z6whoamiv,"a",@progbits
	.sectionflags	@""
	.align	4
.nv.constant0._Z6whoamiv:
	.zero		896


//--------------------- SYMBOLS --------------------------

	.type		.nv.reservedSmem.offset0,@object
	.size		.nv.reservedSmem.offset0,0x4
	.type		vprintf,@function
